//
// Generated by NVIDIA NVVM Compiler
//
// Compiler Build ID: CL-36424714
// Cuda compilation tools, release 13.0, V13.0.88
// Based on NVVM 20.0.0
//

.version 9.0
.target sm_100
.address_size 64

	// .globl	_Z9vermelhosPdi
.const .align 8 .f64 omega = 0d3FF8000000000000;
.const .align 8 .f64 d_h1;
.const .align 8 .f64 d_h2;
.const .align 8 .f64 d_denominador1;
.const .align 8 .f64 d_denominador2;
.const .align 4 .u32 d_dimensaoX;
.const .align 4 .u32 d_dimensaoY;
.const .align 8 .f64 d_parcial1;
.const .align 8 .f64 d_parcial2;
.const .align 4 .u32 d_dimensaoX_mat0;
.const .align 4 .u32 d_dimensaoY_mat0;
.const .align 4 .u32 d_dimensaoX_mat1;
.const .align 4 .u32 d_dimensaoY_mat1;

.visible .entry _Z9vermelhosPdi(
	.param .u64 .ptr .align 1 _Z9vermelhosPdi_param_0,
	.param .u32 _Z9vermelhosPdi_param_1
)
{
	.reg .pred 	%p<16>;
	.reg .b32 	%r<32>;
	.reg .b64 	%rd<15>;
	.reg .b64 	%fd<87>;

	ld.param.u64 	%rd2, [_Z9vermelhosPdi_param_0];
	ld.param.u32 	%r5, [_Z9vermelhosPdi_param_1];
	cvta.to.global.u64 	%rd1, %rd2;
	mov.u32 	%r6, %ctaid.x;
	mov.u32 	%r7, %ntid.x;
	mov.u32 	%r8, %tid.x;
	mad.lo.s32 	%r1, %r6, %r7, %r8;
	mov.u32 	%r9, %ctaid.y;
	mov.u32 	%r10, %ntid.y;
	mov.u32 	%r11, %tid.y;
	mad.lo.s32 	%r2, %r9, %r10, %r11;
	setp.ne.s32 	%p1, %r5, 1;
	@%p1 bra 	$L__BB0_5;
	setp.eq.s32 	%p9, %r1, 0;
	ld.const.u32 	%r22, [d_dimensaoX_mat1];
	add.s32 	%r24, %r22, -1;
	setp.ge.s32 	%p10, %r1, %r24;
	setp.eq.s32 	%p11, %r2, 0;
	or.pred  	%p12, %p9, %p11;
	or.pred  	%p13, %p12, %p10;
	@%p13 bra 	$L__BB0_9;
	ld.const.u32 	%r3, [d_dimensaoY_mat1];
	add.s32 	%r25, %r3, -1;
	setp.ge.s32 	%p14, %r2, %r25;
	@%p14 bra 	$L__BB0_9;
	add.s32 	%r26, %r1, %r2;
	and.b32  	%r27, %r26, 1;
	setp.eq.b32 	%p15, %r27, 1;
	@%p15 bra 	$L__BB0_9;
	ld.const.f64 	%fd44, [omega];
	mov.f64 	%fd45, 0d3FF0000000000000;
	sub.f64 	%fd46, %fd45, %fd44;
	mul.lo.s32 	%r28, %r3, %r1;
	add.s32 	%r29, %r28, %r2;
	mul.wide.s32 	%rd9, %r29, 8;
	add.s64 	%rd10, %rd1, %rd9;
	ld.global.f64 	%fd47, [%rd10];
	mul.f64 	%fd48, %fd46, %fd47;
	st.global.f64 	[%rd10], %fd48;
	ld.const.f64 	%fd49, [d_parcial1];
	ld.const.f64 	%fd50, [d_h1];
	cvt.rn.f64.s32 	%fd51, %r1;
	mul.f64 	%fd52, %fd50, %fd51;
	cvt.rn.f64.u32 	%fd53, %r2;
	ld.const.f64 	%fd54, [d_h2];
	mul.f64 	%fd55, %fd54, %fd53;
	mul.f64 	%fd56, %fd52, 0d407F400000000000;
	sub.f64 	%fd57, %fd45, %fd52;
	mul.f64 	%fd58, %fd56, %fd57;
	mov.f64 	%fd59, 0d3FE0000000000000;
	sub.f64 	%fd60, %fd59, %fd55;
	mul.f64 	%fd61, %fd58, %fd60;
	mul.f64 	%fd62, %fd50, %fd61;
	ld.const.f64 	%fd63, [d_denominador1];
	div.rn.f64 	%fd64, %fd62, %fd63;
	add.f64 	%fd65, %fd49, %fd64;
	sub.s32 	%r30, %r28, %r3;
	add.s32 	%r31, %r30, %r2;
	mul.wide.s32 	%rd11, %r31, 8;
	add.s64 	%rd12, %rd1, %rd11;
	ld.global.f64 	%fd66, [%rd12];
	fma.rn.f64 	%fd67, %fd66, %fd65, 0d0000000000000000;
	sub.f64 	%fd68, %fd49, %fd64;
	mul.wide.s32 	%rd13, %r3, 8;
	add.s64 	%rd14, %rd10, %rd13;
	ld.global.f64 	%fd69, [%rd14];
	fma.rn.f64 	%fd70, %fd69, %fd68, %fd67;
	ld.const.f64 	%fd71, [d_parcial2];
	mul.f64 	%fd72, %fd55, 0d407F400000000000;
	sub.f64 	%fd73, %fd45, %fd55;
	mul.f64 	%fd74, %fd72, %fd73;
	add.f64 	%fd75, %fd52, 0dBFE0000000000000;
	mul.f64 	%fd76, %fd74, %fd75;
	mul.f64 	%fd77, %fd54, %fd76;
	ld.const.f64 	%fd78, [d_denominador2];
	div.rn.f64 	%fd79, %fd77, %fd78;
	add.f64 	%fd80, %fd71, %fd79;
	ld.global.f64 	%fd81, [%rd10+-8];
	fma.rn.f64 	%fd82, %fd81, %fd80, %fd70;
	sub.f64 	%fd83, %fd71, %fd79;
	ld.global.f64 	%fd84, [%rd10+8];
	fma.rn.f64 	%fd85, %fd84, %fd83, %fd82;
	fma.rn.f64 	%fd86, %fd44, %fd85, %fd48;
	st.global.f64 	[%rd10], %fd86;
	bra.uni 	$L__BB0_9;
$L__BB0_5:
	setp.eq.s32 	%p2, %r1, 0;
	ld.const.u32 	%r12, [d_dimensaoX_mat0];
	add.s32 	%r14, %r12, -1;
	setp.ge.s32 	%p3, %r1, %r14;
	setp.eq.s32 	%p4, %r2, 0;
	or.pred  	%p5, %p2, %p4;
	or.pred  	%p6, %p5, %p3;
	@%p6 bra 	$L__BB0_9;
	ld.const.u32 	%r4, [d_dimensaoY_mat0];
	add.s32 	%r15, %r4, -1;
	setp.ge.s32 	%p7, %r2, %r15;
	@%p7 bra 	$L__BB0_9;
	add.s32 	%r16, %r1, %r2;
	and.b32  	%r17, %r16, 1;
	setp.eq.b32 	%p8, %r17, 1;
	@%p8 bra 	$L__BB0_9;
	ld.const.f64 	%fd1, [omega];
	mov.f64 	%fd2, 0d3FF0000000000000;
	sub.f64 	%fd3, %fd2, %fd1;
	mul.lo.s32 	%r18, %r4, %r1;
	add.s32 	%r19, %r18, %r2;
	mul.wide.s32 	%rd3, %r19, 8;
	add.s64 	%rd4, %rd1, %rd3;
	ld.global.f64 	%fd4, [%rd4];
	mul.f64 	%fd5, %fd3, %fd4;
	st.global.f64 	[%rd4], %fd5;
	ld.const.f64 	%fd6, [d_parcial1];
	ld.const.f64 	%fd7, [d_h1];
	cvt.rn.f64.s32 	%fd8, %r1;
	mul.f64 	%fd9, %fd7, %fd8;
	cvt.rn.f64.u32 	%fd10, %r2;
	ld.const.f64 	%fd11, [d_h2];
	mul.f64 	%fd12, %fd11, %fd10;
	mul.f64 	%fd13, %fd9, 0d407F400000000000;
	sub.f64 	%fd14, %fd2, %fd9;
	mul.f64 	%fd15, %fd13, %fd14;
	mov.f64 	%fd16, 0d3FE0000000000000;
	sub.f64 	%fd17, %fd16, %fd12;
	mul.f64 	%fd18, %fd15, %fd17;
	mul.f64 	%fd19, %fd7, %fd18;
	ld.const.f64 	%fd20, [d_denominador1];
	div.rn.f64 	%fd21, %fd19, %fd20;
	add.f64 	%fd22, %fd6, %fd21;
	sub.s32 	%r20, %r18, %r4;
	add.s32 	%r21, %r20, %r2;
	mul.wide.s32 	%rd5, %r21, 8;
	add.s64 	%rd6, %rd1, %rd5;
	ld.global.f64 	%fd23, [%rd6];
	fma.rn.f64 	%fd24, %fd23, %fd22, 0d0000000000000000;
	sub.f64 	%fd25, %fd6, %fd21;
	mul.wide.s32 	%rd7, %r4, 8;
	add.s64 	%rd8, %rd4, %rd7;
	ld.global.f64 	%fd26, [%rd8];
	fma.rn.f64 	%fd27, %fd26, %fd25, %fd24;
	ld.const.f64 	%fd28, [d_parcial2];
	mul.f64 	%fd29, %fd12, 0d407F400000000000;
	sub.f64 	%fd30, %fd2, %fd12;
	mul.f64 	%fd31, %fd29, %fd30;
	add.f64 	%fd32, %fd9, 0dBFE0000000000000;
	mul.f64 	%fd33, %fd31, %fd32;
	mul.f64 	%fd34, %fd11, %fd33;
	ld.const.f64 	%fd35, [d_denominador2];
	div.rn.f64 	%fd36, %fd34, %fd35;
	add.f64 	%fd37, %fd28, %fd36;
	ld.global.f64 	%fd38, [%rd4+-8];
	fma.rn.f64 	%fd39, %fd38, %fd37, %fd27;
	sub.f64 	%fd40, %fd28, %fd36;
	ld.global.f64 	%fd41, [%rd4+8];
	fma.rn.f64 	%fd42, %fd41, %fd40, %fd39;
	fma.rn.f64 	%fd43, %fd1, %fd42, %fd5;
	st.global.f64 	[%rd4], %fd43;
$L__BB0_9:
	ret;

}
	// .globl	_Z5azuisPdi
.visible .entry _Z5azuisPdi(
	.param .u64 .ptr .align 1 _Z5azuisPdi_param_0,
	.param .u32 _Z5azuisPdi_param_1
)
{
	.reg .pred 	%p<16>;
	.reg .b32 	%r<32>;
	.reg .b64 	%rd<15>;
	.reg .b64 	%fd<87>;

	ld.param.u64 	%rd2, [_Z5azuisPdi_param_0];
	ld.param.u32 	%r5, [_Z5azuisPdi_param_1];
	cvta.to.global.u64 	%rd1, %rd2;
	mov.u32 	%r6, %ctaid.x;
	mov.u32 	%r7, %ntid.x;
	mov.u32 	%r8, %tid.x;
	mad.lo.s32 	%r1, %r6, %r7, %r8;
	mov.u32 	%r9, %ctaid.y;
	mov.u32 	%r10, %ntid.y;
	mov.u32 	%r11, %tid.y;
	mad.lo.s32 	%r2, %r9, %r10, %r11;
	setp.ne.s32 	%p1, %r5, 1;
	@%p1 bra 	$L__BB1_5;
	setp.eq.s32 	%p9, %r1, 0;
	ld.const.u32 	%r22, [d_dimensaoX_mat1];
	add.s32 	%r24, %r22, -1;
	setp.ge.s32 	%p10, %r1, %r24;
	setp.eq.s32 	%p11, %r2, 0;
	or.pred  	%p12, %p9, %p11;
	or.pred  	%p13, %p12, %p10;
	@%p13 bra 	$L__BB1_9;
	ld.const.u32 	%r3, [d_dimensaoY_mat1];
	add.s32 	%r25, %r3, -1;
	setp.ge.s32 	%p14, %r2, %r25;
	@%p14 bra 	$L__BB1_9;
	add.s32 	%r26, %r1, %r2;
	and.b32  	%r27, %r26, -2147483647;
	setp.ne.s32 	%p15, %r27, 1;
	@%p15 bra 	$L__BB1_9;
	ld.const.f64 	%fd44, [omega];
	mov.f64 	%fd45, 0d3FF0000000000000;
	sub.f64 	%fd46, %fd45, %fd44;
	mul.lo.s32 	%r28, %r3, %r1;
	add.s32 	%r29, %r28, %r2;
	mul.wide.s32 	%rd9, %r29, 8;
	add.s64 	%rd10, %rd1, %rd9;
	ld.global.f64 	%fd47, [%rd10];
	mul.f64 	%fd48, %fd46, %fd47;
	st.global.f64 	[%rd10], %fd48;
	ld.const.f64 	%fd49, [d_parcial1];
	ld.const.f64 	%fd50, [d_h1];
	cvt.rn.f64.s32 	%fd51, %r1;
	mul.f64 	%fd52, %fd50, %fd51;
	cvt.rn.f64.u32 	%fd53, %r2;
	ld.const.f64 	%fd54, [d_h2];
	mul.f64 	%fd55, %fd54, %fd53;
	mul.f64 	%fd56, %fd52, 0d407F400000000000;
	sub.f64 	%fd57, %fd45, %fd52;
	mul.f64 	%fd58, %fd56, %fd57;
	mov.f64 	%fd59, 0d3FE0000000000000;
	sub.f64 	%fd60, %fd59, %fd55;
	mul.f64 	%fd61, %fd58, %fd60;
	mul.f64 	%fd62, %fd50, %fd61;
	ld.const.f64 	%fd63, [d_denominador1];
	div.rn.f64 	%fd64, %fd62, %fd63;
	add.f64 	%fd65, %fd49, %fd64;
	sub.s32 	%r30, %r28, %r3;
	add.s32 	%r31, %r30, %r2;
	mul.wide.s32 	%rd11, %r31, 8;
	add.s64 	%rd12, %rd1, %rd11;
	ld.global.f64 	%fd66, [%rd12];
	fma.rn.f64 	%fd67, %fd66, %fd65, 0d0000000000000000;
	sub.f64 	%fd68, %fd49, %fd64;
	mul.wide.s32 	%rd13, %r3, 8;
	add.s64 	%rd14, %rd10, %rd13;
	ld.global.f64 	%fd69, [%rd14];
	fma.rn.f64 	%fd70, %fd69, %fd68, %fd67;
	ld.const.f64 	%fd71, [d_parcial2];
	mul.f64 	%fd72, %fd55, 0d407F400000000000;
	sub.f64 	%fd73, %fd45, %fd55;
	mul.f64 	%fd74, %fd72, %fd73;
	add.f64 	%fd75, %fd52, 0dBFE0000000000000;
	mul.f64 	%fd76, %fd74, %fd75;
	mul.f64 	%fd77, %fd54, %fd76;
	ld.const.f64 	%fd78, [d_denominador2];
	div.rn.f64 	%fd79, %fd77, %fd78;
	add.f64 	%fd80, %fd71, %fd79;
	ld.global.f64 	%fd81, [%rd10+-8];
	fma.rn.f64 	%fd82, %fd81, %fd80, %fd70;
	sub.f64 	%fd83, %fd71, %fd79;
	ld.global.f64 	%fd84, [%rd10+8];
	fma.rn.f64 	%fd85, %fd84, %fd83, %fd82;
	fma.rn.f64 	%fd86, %fd44, %fd85, %fd48;
	st.global.f64 	[%rd10], %fd86;
	bra.uni 	$L__BB1_9;
$L__BB1_5:
	setp.eq.s32 	%p2, %r1, 0;
	ld.const.u32 	%r12, [d_dimensaoX_mat0];
	add.s32 	%r14, %r12, -1;
	setp.ge.s32 	%p3, %r1, %r14;
	setp.eq.s32 	%p4, %r2, 0;
	or.pred  	%p5, %p2, %p4;
	or.pred  	%p6, %p5, %p3;
	@%p6 bra 	$L__BB1_9;
	ld.const.u32 	%r4, [d_dimensaoY_mat0];
	add.s32 	%r15, %r4, -1;
	setp.ge.s32 	%p7, %r2, %r15;
	@%p7 bra 	$L__BB1_9;
	add.s32 	%r16, %r1, %r2;
	and.b32  	%r17, %r16, -2147483647;
	setp.ne.s32 	%p8, %r17, 1;
	@%p8 bra 	$L__BB1_9;
	ld.const.f64 	%fd1, [omega];
	mov.f64 	%fd2, 0d3FF0000000000000;
	sub.f64 	%fd3, %fd2, %fd1;
	mul.lo.s32 	%r18, %r4, %r1;
	add.s32 	%r19, %r18, %r2;
	mul.wide.s32 	%rd3, %r19, 8;
	add.s64 	%rd4, %rd1, %rd3;
	ld.global.f64 	%fd4, [%rd4];
	mul.f64 	%fd5, %fd3, %fd4;
	st.global.f64 	[%rd4], %fd5;
	ld.const.f64 	%fd6, [d_parcial1];
	ld.const.f64 	%fd7, [d_h1];
	cvt.rn.f64.s32 	%fd8, %r1;
	mul.f64 	%fd9, %fd7, %fd8;
	cvt.rn.f64.u32 	%fd10, %r2;
	ld.const.f64 	%fd11, [d_h2];
	mul.f64 	%fd12, %fd11, %fd10;
	mul.f64 	%fd13, %fd9, 0d407F400000000000;
	sub.f64 	%fd14, %fd2, %fd9;
	mul.f64 	%fd15, %fd13, %fd14;
	mov.f64 	%fd16, 0d3FE0000000000000;
	sub.f64 	%fd17, %fd16, %fd12;
	mul.f64 	%fd18, %fd15, %fd17;
	mul.f64 	%fd19, %fd7, %fd18;
	ld.const.f64 	%fd20, [d_denominador1];
	div.rn.f64 	%fd21, %fd19, %fd20;
	add.f64 	%fd22, %fd6, %fd21;
	sub.s32 	%r20, %r18, %r4;
	add.s32 	%r21, %r20, %r2;
	mul.wide.s32 	%rd5, %r21, 8;
	add.s64 	%rd6, %rd1, %rd5;
	ld.global.f64 	%fd23, [%rd6];
	fma.rn.f64 	%fd24, %fd23, %fd22, 0d0000000000000000;
	sub.f64 	%fd25, %fd6, %fd21;
	mul.wide.s32 	%rd7, %r4, 8;
	add.s64 	%rd8, %rd4, %rd7;
	ld.global.f64 	%fd26, [%rd8];
	fma.rn.f64 	%fd27, %fd26, %fd25, %fd24;
	ld.const.f64 	%fd28, [d_parcial2];
	mul.f64 	%fd29, %fd12, 0d407F400000000000;
	sub.f64 	%fd30, %fd2, %fd12;
	mul.f64 	%fd31, %fd29, %fd30;
	add.f64 	%fd32, %fd9, 0dBFE0000000000000;
	mul.f64 	%fd33, %fd31, %fd32;
	mul.f64 	%fd34, %fd11, %fd33;
	ld.const.f64 	%fd35, [d_denominador2];
	div.rn.f64 	%fd36, %fd34, %fd35;
	add.f64 	%fd37, %fd28, %fd36;
	ld.global.f64 	%fd38, [%rd4+-8];
	fma.rn.f64 	%fd39, %fd38, %fd37, %fd27;
	sub.f64 	%fd40, %fd28, %fd36;
	ld.global.f64 	%fd41, [%rd4+8];
	fma.rn.f64 	%fd42, %fd41, %fd40, %fd39;
	fma.rn.f64 	%fd43, %fd1, %fd42, %fd5;
	st.global.f64 	[%rd4], %fd43;
$L__BB1_9:
	ret;

}


// ===== COMPILED SASS (sm_100) =====

	.target	sm_100

	.elftype	@"ET_EXEC"


//--------------------- .note.nv.tkinfo           --------------------------
	.section	.note.nv.tkinfo,"",@"SHT_NOTE"
	.sectionflags	@"SHF_NOTE_NV_TKINFO"
	.tkinfo
        /*0018*/ 	.word	0x00000002
        /*0030*/ 	.string	""
        /*0030*/ 	.string	"ptxas"
        /*0030*/ 	.string	"Cuda compilation tools, release 13.0, V13.0.88"
        /*0030*/ 	.string	"Build cuda_13.0.r13.0/compiler.36424714_0"
        /*0030*/ 	.string	"-arch sm_100 -m 64 "



//--------------------- .note.nv.cuinfo           --------------------------
	.section	.note.nv.cuinfo,"",@"SHT_NOTE"
	.sectionflags	@"SHF_NOTE_NV_CUINFO"
        /*0018*/ 	.short	0x0002
        /*001a*/ 	.short	0x0064
        /*001c*/ 	.short	0x0082
	.zero		2


//--------------------- .nv.info                  --------------------------
	.section	.nv.info,"",@"SHT_CUDA_INFO"
	.align	4


	//----- nvinfo : EIATTR_REGCOUNT
	.align		4
        /*0000*/ 	.byte	0x04, 0x2f
        /*0002*/ 	.short	(.L_14 - .L_13)
	.align		4
.L_13:
        /*0004*/ 	.word	index@(_Z9vermelhosPdi)
        /*0008*/ 	.word	0x00000020


	//----- nvinfo : EIATTR_FRAME_SIZE
	.align		4
.L_14:
        /*000c*/ 	.byte	0x04, 0x11
        /*000e*/ 	.short	(.L_16 - .L_15)
	.align		4
.L_15:
        /*0010*/ 	.word	index@($__internal_1_$__cuda_sm20_div_rn_f64_full)
        /*0014*/ 	.word	0x00000000


	//----- nvinfo : EIATTR_FRAME_SIZE
	.align		4
.L_16:
        /*0018*/ 	.byte	0x04, 0x11
        /*001a*/ 	.short	(.L_18 - .L_17)
	.align		4
.L_17:
        /*001c*/ 	.word	index@(_Z9vermelhosPdi)
        /*0020*/ 	.word	0x00000000


	//----- nvinfo : EIATTR_REGCOUNT
	.align		4
.L_18:
        /*0024*/ 	.byte	0x04, 0x2f
        /*0026*/ 	.short	(.L_20 - .L_19)
	.align		4
.L_19:
        /*0028*/ 	.word	index@(_Z5azuisPdi)
        /*002c*/ 	.word	0x00000020


	//----- nvinfo : EIATTR_FRAME_SIZE
	.align		4
.L_20:
        /*0030*/ 	.byte	0x04, 0x11
        /*0032*/ 	.short	(.L_22 - .L_21)
	.align		4
.L_21:
        /*0034*/ 	.word	index@($__internal_0_$__cuda_sm20_div_rn_f64_full)
        /*0038*/ 	.word	0x00000000


	//----- nvinfo : EIATTR_FRAME_SIZE
	.align		4
.L_22:
        /*003c*/ 	.byte	0x04, 0x11
        /*003e*/ 	.short	(.L_24 - .L_23)
	.align		4
.L_23:
        /*0040*/ 	.word	index@(_Z5azuisPdi)
        /*0044*/ 	.word	0x00000000


	//----- nvinfo : EIATTR_MIN_STACK_SIZE
	.align		4
.L_24:
        /*0048*/ 	.byte	0x04, 0x12
        /*004a*/ 	.short	(.L_26 - .L_25)
	.align		4
.L_25:
        /*004c*/ 	.word	index@(_Z5azuisPdi)
        /*0050*/ 	.word	0x00000000


	//----- nvinfo : EIATTR_MIN_STACK_SIZE
	.align		4
.L_26:
        /*0054*/ 	.byte	0x04, 0x12
        /*0056*/ 	.short	(.L_28 - .L_27)
	.align		4
.L_27:
        /*0058*/ 	.word	index@(_Z9vermelhosPdi)
        /*005c*/ 	.word	0x00000000
.L_28:


//--------------------- .nv.compat                --------------------------
	.section	.nv.compat,"",@"SHT_CUDA_COMPAT_INFO"
	.align	4
        /*0000*/ 	.byte	0x02, 0x09, 0x00, 0x00, 0x02, 0x02, 0x01, 0x00, 0x02, 0x05, 0x05, 0x00, 0x03, 0x07, 0x01, 0x01
        /*0010*/ 	.byte	0x02, 0x03, 0x00, 0x00, 0x02, 0x06, 0x01, 0x00, 0x04, 0x0b, 0x08, 0x00, 0x01, 0x00, 0x00, 0x00
        /*0020*/ 	.byte	0x00, 0x00, 0x00, 0x00


//--------------------- .nv.info._Z5azuisPdi      --------------------------
	.section	.nv.info._Z5azuisPdi,"",@"SHT_CUDA_INFO"
	.sectionflags	@""
	.align	4


	//----- nvinfo : EIATTR_CUDA_API_VERSION
	.align		4
        /*0000*/ 	.byte	0x04, 0x37
        /*0002*/ 	.short	(.L_30 - .L_29)
.L_29:
        /*0004*/ 	.word	0x00000082


	//----- nvinfo : EIATTR_KPARAM_INFO
	.align		4
.L_30:
        /*0008*/ 	.byte	0x04, 0x17
        /*000a*/ 	.short	(.L_32 - .L_31)
.L_31:
        /*000c*/ 	.word	0x00000000
        /*0010*/ 	.short	0x0001
        /*0012*/ 	.short	0x0008
        /*0014*/ 	.byte	0x00, 0xf0, 0x11, 0x00


	//----- nvinfo : EIATTR_KPARAM_INFO
	.align		4
.L_32:
        /*0018*/ 	.byte	0x04, 0x17
        /*001a*/ 	.short	(.L_34 - .L_33)
.L_33:
        /*001c*/ 	.word	0x00000000
        /*0020*/ 	.short	0x0000
        /*0022*/ 	.short	0x0000
        /*0024*/ 	.byte	0x00, 0xf5, 0x21, 0x00


	//----- nvinfo : EIATTR_SPARSE_MMA_MASK
	.align		4
.L_34:
        /*0028*/ 	.byte	0x03, 0x50
        /*002a*/ 	.short	0x0000


	//----- nvinfo : EIATTR_MAXREG_COUNT
	.align		4
        /*002c*/ 	.byte	0x03, 0x1b
        /*002e*/ 	.short	0x00ff


	//----- nvinfo : EIATTR_MERCURY_ISA_VERSION
	.align		4
        /*0030*/ 	.byte	0x03, 0x5f
        /*0032*/ 	.short	0x0101


	//----- nvinfo : EIATTR_VRC_CTA_INIT_COUNT
	.align		4
        /*0034*/ 	.byte	0x02, 0x4a
	.zero		1
	.zero		1


	//----- nvinfo : EIATTR_EXIT_INSTR_OFFSETS
	.align		4
        /*0038*/ 	.byte	0x04, 0x1c
        /*003a*/ 	.short	(.L_36 - .L_35)


	//   ....[0]....
.L_35:
        /*003c*/ 	.word	0x00000120


	//   ....[1]....
        /*0040*/ 	.word	0x00000160


	//   ....[2]....
        /*0044*/ 	.word	0x000001a0


	//   ....[3]....
        /*0048*/ 	.word	0x000007f0


	//   ....[4]....
        /*004c*/ 	.word	0x00000850


	//   ....[5]....
        /*0050*/ 	.word	0x00000890


	//   ....[6]....
        /*0054*/ 	.word	0x000008d0


	//   ....[7]....
        /*0058*/ 	.word	0x00000f20


	//----- nvinfo : EIATTR_CRS_STACK_SIZE
	.align		4
.L_36:
        /*005c*/ 	.byte	0x04, 0x1e
        /*005e*/ 	.short	(.L_38 - .L_37)
.L_37:
        /*0060*/ 	.word	0x00000000


	//----- nvinfo : EIATTR_CBANK_PARAM_SIZE
	.align		4
.L_38:
        /*0064*/ 	.byte	0x03, 0x19
        /*0066*/ 	.short	0x000c


	//----- nvinfo : EIATTR_PARAM_CBANK
	.align		4
        /*0068*/ 	.byte	0x04, 0x0a
        /*006a*/ 	.short	(.L_40 - .L_39)
	.align		4
.L_39:
        /*006c*/ 	.word	index@(.nv.constant0._Z5azuisPdi)
        /*0070*/ 	.short	0x0380
        /*0072*/ 	.short	0x000c


	//----- nvinfo : EIATTR_SW_WAR
	.align		4
.L_40:
        /*0074*/ 	.byte	0x04, 0x36
        /*0076*/ 	.short	(.L_42 - .L_41)
.L_41:
        /*0078*/ 	.word	0x00000008
.L_42:


//--------------------- .nv.info._Z9vermelhosPdi  --------------------------
	.section	.nv.info._Z9vermelhosPdi,"",@"SHT_CUDA_INFO"
	.sectionflags	@""
	.align	4


	//----- nvinfo : EIATTR_CUDA_API_VERSION
	.align		4
        /*0000*/ 	.byte	0x04, 0x37
        /*0002*/ 	.short	(.L_44 - .L_43)
.L_43:
        /*0004*/ 	.word	0x00000082


	//----- nvinfo : EIATTR_KPARAM_INFO
	.align		4
.L_44:
        /*0008*/ 	.byte	0x04, 0x17
        /*000a*/ 	.short	(.L_46 - .L_45)
.L_45:
        /*000c*/ 	.word	0x00000000
        /*0010*/ 	.short	0x0001
        /*0012*/ 	.short	0x0008
        /*0014*/ 	.byte	0x00, 0xf0, 0x11, 0x00


	//----- nvinfo : EIATTR_KPARAM_INFO
	.align		4
.L_46:
        /*0018*/ 	.byte	0x04, 0x17
        /*001a*/ 	.short	(.L_48 - .L_47)
.L_47:
        /*001c*/ 	.word	0x00000000
        /*0020*/ 	.short	0x0000
        /*0022*/ 	.short	0x0000
        /*0024*/ 	.byte	0x00, 0xf5, 0x21, 0x00


	//----- nvinfo : EIATTR_SPARSE_MMA_MASK
	.align		4
.L_48:
        /*0028*/ 	.byte	0x03, 0x50
        /*002a*/ 	.short	0x0000


	//----- nvinfo : EIATTR_MAXREG_COUNT
	.align		4
        /*002c*/ 	.byte	0x03, 0x1b
        /*002e*/ 	.short	0x00ff


	//----- nvinfo : EIATTR_MERCURY_ISA_VERSION
	.align		4
        /*0030*/ 	.byte	0x03, 0x5f
        /*0032*/ 	.short	0x0101


	//----- nvinfo : EIATTR_VRC_CTA_INIT_COUNT
	.align		4
        /*0034*/ 	.byte	0x02, 0x4a
	.zero		1
	.zero		1


	//----- nvinfo : EIATTR_EXIT_INSTR_OFFSETS
	.align		4
        /*0038*/ 	.byte	0x04, 0x1c
        /*003a*/ 	.short	(.L_50 - .L_49)


	//   ....[0]....
.L_49:
        /*003c*/ 	.word	0x00000120


	//   ....[1]....
        /*0040*/ 	.word	0x00000160


	//   ....[2]....
        /*0044*/ 	.word	0x000001a0


	//   ....[3]....
        /*0048*/ 	.word	0x000007f0


	//   ....[4]....
        /*004c*/ 	.word	0x00000850


	//   ....[5]....
        /*0050*/ 	.word	0x00000890


	//   ....[6]....
        /*0054*/ 	.word	0x000008d0


	//   ....[7]....
        /*0058*/ 	.word	0x00000f20


	//----- nvinfo : EIATTR_CRS_STACK_SIZE
	.align		4
.L_50:
        /*005c*/ 	.byte	0x04, 0x1e
        /*005e*/ 	.short	(.L_52 - .L_51)
.L_51:
        /*0060*/ 	.word	0x00000000


	//----- nvinfo : EIATTR_CBANK_PARAM_SIZE
	.align		4
.L_52:
        /*0064*/ 	.byte	0x03, 0x19
        /*0066*/ 	.short	0x000c


	//----- nvinfo : EIATTR_PARAM_CBANK
	.align		4
        /*0068*/ 	.byte	0x04, 0x0a
        /*006a*/ 	.short	(.L_54 - .L_53)
	.align		4
.L_53:
        /*006c*/ 	.word	index@(.nv.constant0._Z9vermelhosPdi)
        /*0070*/ 	.short	0x0380
        /*0072*/ 	.short	0x000c


	//----- nvinfo : EIATTR_SW_WAR
	.align		4
.L_54:
        /*0074*/ 	.byte	0x04, 0x36
        /*0076*/ 	.short	(.L_56 - .L_55)
.L_55:
        /*0078*/ 	.word	0x00000008
.L_56:


//--------------------- .nv.callgraph             --------------------------
	.section	.nv.callgraph,"",@"SHT_CUDA_CALLGRAPH"
	.align	4
	.sectionentsize	8
	.align		4
        /*0000*/ 	.word	0x00000000
	.align		4
        /*0004*/ 	.word	0xffffffff
	.align		4
        /*0008*/ 	.word	0x00000000
	.align		4
        /*000c*/ 	.word	0xfffffffe
	.align		4
        /*0010*/ 	.word	0x00000000
	.align		4
        /*0014*/ 	.word	0xfffffffd
	.align		4
        /*0018*/ 	.word	0x00000000
	.align		4
        /*001c*/ 	.word	0xfffffffc


//--------------------- .nv.constant3             --------------------------
	.section	.nv.constant3,"a",@progbits
	.align	8
.nv.constant3:
	.type		omega,@object
	.size		omega,(d_h1 - omega)
omega:
        /*0000*/ 	.byte	0x00, 0x00, 0x00, 0x00, 0x00, 0x00, 0xf8, 0x3f
	.type		d_h1,@object
	.size		d_h1,(d_h2 - d_h1)
d_h1:
	.zero		8
	.type		d_h2,@object
	.size		d_h2,(d_denominador1 - d_h2)
d_h2:
	.zero		8
	.type		d_denominador1,@object
	.size		d_denominador1,(d_denominador2 - d_denominador1)
d_denominador1:
	.zero		8
	.type		d_denominador2,@object
	.size		d_denominador2,(d_dimensaoX - d_denominador2)
d_denominador2:
	.zero		8
	.type		d_dimensaoX,@object
	.size		d_dimensaoX,(d_dimensaoY - d_dimensaoX)
d_dimensaoX:
	.zero		4
	.type		d_dimensaoY,@object
	.size		d_dimensaoY,(d_parcial1 - d_dimensaoY)
d_dimensaoY:
	.zero		4
	.type		d_parcial1,@object
	.size		d_parcial1,(d_parcial2 - d_parcial1)
d_parcial1:
	.zero		8
	.type		d_parcial2,@object
	.size		d_parcial2,(d_dimensaoX_mat0 - d_parcial2)
d_parcial2:
	.zero		8
	.type		d_dimensaoX_mat0,@object
	.size		d_dimensaoX_mat0,(d_dimensaoY_mat0 - d_dimensaoX_mat0)
d_dimensaoX_mat0:
	.zero		4
	.type		d_dimensaoY_mat0,@object
	.size		d_dimensaoY_mat0,(d_dimensaoX_mat1 - d_dimensaoY_mat0)
d_dimensaoY_mat0:
	.zero		4
	.type		d_dimensaoX_mat1,@object
	.size		d_dimensaoX_mat1,(d_dimensaoY_mat1 - d_dimensaoX_mat1)
d_dimensaoX_mat1:
	.zero		4
	.type		d_dimensaoY_mat1,@object
	.size		d_dimensaoY_mat1,(.L_12 - d_dimensaoY_mat1)
d_dimensaoY_mat1:
	.zero		4
.L_12:


//--------------------- .text._Z5azuisPdi         --------------------------
	.section	.text._Z5azuisPdi,"ax",@progbits
	.align	128
        .global         _Z5azuisPdi
        .type           _Z5azuisPdi,@function
        .size           _Z5azuisPdi,(.L_x_30 - _Z5azuisPdi)
        .other          _Z5azuisPdi,@"STO_CUDA_ENTRY STV_DEFAULT"
_Z5azuisPdi:
.text._Z5azuisPdi:
[----:B------:R-:W-:Y:S01]  /*0000*/  LDC R1, c[0x0][0x37c] ;  /* 0x0000df00ff017b82 */ /* 0x000fe20000000800 */
[----:B------:R-:W0:Y:S01]  /*0010*/  S2R R0, SR_TID.X ;  /* 0x0000000000007919 */ /* 0x000e220000002100 */
[----:B------:R-:W1:Y:S06]  /*0020*/  LDCU UR8, c[0x0][0x388] ;  /* 0x00007100ff0877ac */ /* 0x000e6c0008000800 */
[----:B------:R-:W0:Y:S01]  /*0030*/  S2UR UR4, SR_CTAID.X ;  /* 0x00000000000479c3 */ /* 0x000e220000002500 */
[----:B------:R-:W2:Y:S01]  /*0040*/  S2R R5, SR_TID.Y ;  /* 0x0000000000057919 */ /* 0x000ea20000002200 */
[----:B------:R-:W3:Y:S06]  /*0050*/  LDCU.64 UR6, c[0x0][0x358] ;  /* 0x00006b00ff0677ac */ /* 0x000eec0008000a00 */
[----:B------:R-:W0:Y:S08]  /*0060*/  LDC R3, c[0x0][0x360] ;  /* 0x0000d800ff037b82 */ /* 0x000e300000000800 */
[----:B------:R-:W2:Y:S01]  /*0070*/  S2UR UR5, SR_CTAID.Y ;  /* 0x00000000000579c3 */ /* 0x000ea20000002600 */
[----:B-1----:R-:W-:-:S07]  /*0080*/  UISETP.NE.AND UP0, UPT, UR8, 0x1, UPT ;  /* 0x000000010800788c */ /* 0x002fce000bf05270 */
[----:B------:R-:W2:Y:S01]  /*0090*/  LDC R2, c[0x0][0x364] ;  /* 0x0000d900ff027b82 */ /* 0x000ea20000000800 */
[----:B0-----:R-:W-:Y:S02]  /*00a0*/  IMAD R3, R3, UR4, R0 ;  /* 0x0000000403037c24 */ /* 0x001fe4000f8e0200 */
[----:B--2---:R-:W-:Y:S01]  /*00b0*/  IMAD R0, R2, UR5, R5 ;  /* 0x0000000502007c24 */ /* 0x004fe2000f8e0205 */
[----:B---3--:R-:W-:Y:S06]  /*00c0*/  BRA.U UP0, `(.L_x_0) ;  /* 0x0000000500cc7547 */ /* 0x008fec000b800000 */
[----:B------:R-:W0:Y:S01]  /*00d0*/  LDCU UR4, c[0x3][0x48] ;  /* 0x00c00900ff0477ac */ /* 0x000e220008000800 */
[----:B------:R-:W-:-:S04]  /*00e0*/  ISETP.NE.AND P0, PT, R0, RZ, PT ;  /* 0x000000ff0000720c */ /* 0x000fc80003f05270 */
[----:B------:R-:W-:Y:S01]  /*00f0*/  ISETP.EQ.OR P0, PT, R3, RZ, !P0 ;  /* 0x000000ff0300720c */ /* 0x000fe20004702670 */
[----:B0-----:R-:W-:-:S06]  /*0100*/  UIADD3 UR4, UPT, UPT, UR4, -0x1, URZ ;  /* 0xffffffff04047890 */ /* 0x001fcc000fffe0ff */
[----:B------:R-:W-:-:S13]  /*0110*/  ISETP.GE.OR P0, PT, R3, UR4, P0 ;  /* 0x0000000403007c0c */ /* 0x000fda0008706670 */
[----:B------:R-:W-:Y:S05]  /*0120*/  @P0 EXIT ;  /* 0x000000000000094d */ /* 0x000fea0003800000 */
[----:B------:R-:W0:Y:S02]  /*0130*/  LDCU UR5, c[0x3][0x4c] ;  /* 0x00c00980ff0577ac */ /* 0x000e240008000800 */
[----:B0-----:R-:W-:-:S06]  /*0140*/  UIADD3 UR4, UPT, UPT, UR5, -0x1, URZ ;  /* 0xffffffff05047890 */ /* 0x001fcc000fffe0ff */
[----:B------:R-:W-:-:S13]  /*0150*/  ISETP.GE.AND P0, PT, R0, UR4, PT ;  /* 0x0000000400007c0c */ /* 0x000fda000bf06270 */
[----:B------:R-:W-:Y:S05]  /*0160*/  @P0 EXIT ;  /* 0x000000000000094d */ /* 0x000fea0003800000 */
[----:B------:R-:W-:-:S05]  /*0170*/  IMAD.IADD R2, R3, 0x1, R0 ;  /* 0x0000000103027824 */ /* 0x000fca00078e0200 */
[----:B------:R-:W-:-:S04]  /*0180*/  LOP3.LUT R2, R2, 0x80000001, RZ, 0xc0, !PT ;  /* 0x8000000102027812 */ /* 0x000fc800078ec0ff */
[----:B------:R-:W-:-:S13]  /*0190*/  ISETP.NE.AND P0, PT, R2, 0x1, PT ;  /* 0x000000010200780c */ /* 0x000fda0003f05270 */
[----:B------:R-:W-:Y:S05]  /*01a0*/  @P0 EXIT ;  /* 0x000000000000094d */ /* 0x000fea0003800000 */
[----:B------:R-:W0:Y:S01]  /*01b0*/  LDC.64 R22, c[0x0][0x380] ;  /* 0x0000e000ff167b82 */ /* 0x000e220000000a00 */
[----:B------:R-:W-:Y:S01]  /*01c0*/  IMAD R5, R3, UR5, R0 ;  /* 0x0000000503057c24 */ /* 0x000fe2000f8e0200 */
[----:B------:R-:W1:Y:S06]  /*01d0*/  LDCU UR4, c[0x3][0x1c] ;  /* 0x00c00380ff0477ac */ /* 0x000e6c0008000800 */
[----:B------:R-:W2:Y:S01]  /*01e0*/  LDC.64 R6, c[0x3][0x8] ;  /* 0x00c00200ff067b82 */ /* 0x000ea20000000a00 */
[----:B------:R-:W2:Y:S07]  /*01f0*/  I2F.F64 R18, R3 ;  /* 0x0000000300127312 */ /* 0x000eae0000201c00 */
[----:B------:R-:W3:Y:S01]  /*0200*/  LDC.64 R10, c[0x3][0x10] ;  /* 0x00c00400ff0a7b82 */ /* 0x000ee20000000a00 */
[----:B0-----:R-:W-:-:S07]  /*0210*/  IMAD.WIDE R22, R5, 0x8, R22 ;  /* 0x0000000805167825 */ /* 0x001fce00078e0216 */
[----:B------:R-:W0:Y:S01]  /*0220*/  LDC.64 R4, c[0x3][0x18] ;  /* 0x00c00600ff047b82 */ /* 0x000e220000000a00 */
[----:B------:R-:W4:Y:S01]  /*0230*/  LDG.E.64 R20, desc[UR6][R22.64] ;  /* 0x0000000616147981 */ /* 0x000f22000c1e1b00 */
[----:B-1----:R-:W0:Y:S01]  /*0240*/  MUFU.RCP64H R9, UR4 ;  /* 0x0000000400097d08 */ /* 0x002e220008001800 */
[----:B------:R-:W-:Y:S01]  /*0250*/  IMAD.MOV.U32 R8, RZ, RZ, 0x1 ;  /* 0x00000001ff087424 */ /* 0x000fe200078e00ff */
[----:B--2---:R-:W-:Y:S01]  /*0260*/  DMUL R18, R18, R6 ;  /* 0x0000000612127228 */ /* 0x004fe20000000000 */
[----:B------:R-:W-:Y:S05]  /*0270*/  BSSY.RECONVERGENT B0, `(.L_x_1) ;  /* 0x0000020000007945 */ /* 0x000fea0003800200 */
[----:B------:R-:W3:Y:S02]  /*0280*/  I2F.F64.U32 R16, R0 ;  /* 0x0000000000107312 */ /* 0x000ee40000201800 */
[----:B------:R-:W-:-:S02]  /*0290*/  DADD R12, -R18, 1 ;  /* 0x3ff00000120c7429 */ /* 0x000fc40000000100 */
[----:B0-----:R-:W-:Y:S02]  /*02a0*/  DFMA R14, R8, -R4, 1 ;  /* 0x3ff00000080e742b */ /* 0x001fe40000000804 */
[----:B---3--:R-:W-:Y:S02]  /*02b0*/  DMUL R16, R16, R10 ;  /* 0x0000000a10107228 */ /* 0x008fe40000000000 */
[----:B------:R-:W-:-:S04]  /*02c0*/  DMUL R10, R18, 500 ;  /* 0x407f4000120a7828 */ /* 0x000fc80000000000 */
[----:B------:R-:W-:Y:S02]  /*02d0*/  DFMA R24, R14, R14, R14 ;  /* 0x0000000e0e18722b */ /* 0x000fe4000000000e */
[----:B------:R-:W-:Y:S02]  /*02e0*/  DADD R14, -R16, 0.5 ;  /* 0x3fe00000100e7429 */ /* 0x000fe40000000100 */
[----:B------:R-:W-:-:S04]  /*02f0*/  DMUL R12, R10, R12 ;  /* 0x0000000c0a0c7228 */ /* 0x000fc80000000000 */
[----:B------:R-:W-:Y:S01]  /*0300*/  DFMA R10, R8, R24, R8 ;  /* 0x00000018080a722b */ /* 0x000fe20000000008 */
[----:B------:R-:W0:Y:S03]  /*0310*/  LDC.64 R8, c[0x3][RZ] ;  /* 0x00c00000ff087b82 */ /* 0x000e260000000a00 */
[----:B------:R-:W-:-:S04]  /*0320*/  DMUL R14, R12, R14 ;  /* 0x0000000e0c0e7228 */ /* 0x000fc80000000000 */
[----:B------:R-:W-:-:S04]  /*0330*/  DFMA R12, R10, -R4, 1 ;  /* 0x3ff000000a0c742b */ /* 0x000fc80000000804 */
[----:B------:R-:W-:-:S04]  /*0340*/  DMUL R14, R14, R6 ;  /* 0x000000060e0e7228 */ /* 0x000fc80000000000 */
[----:B------:R-:W-:-:S06]  /*0350*/  DFMA R12, R10, R12, R10 ;  /* 0x0000000c0a0c722b */ /* 0x000fcc000000000a */
[----:B------:R-:W-:Y:S02]  /*0360*/  FSETP.GEU.AND P1, PT, |R15|, 6.5827683646048100446e-37, PT ;  /* 0x036000000f00780b */ /* 0x000fe40003f2e200 */
[----:B------:R-:W-:Y:S02]  /*0370*/  DMUL R6, R14, R12 ;  /* 0x0000000c0e067228 */ /* 0x000fe40000000000 */
[----:B0-----:R-:W-:-:S06]  /*0380*/  DADD R8, -R8, 1 ;  /* 0x3ff0000008087429 */ /* 0x001fcc0000000100 */
[----:B------:R-:W-:-:S08]  /*0390*/  DFMA R4, R6, -R4, R14 ;  /* 0x800000040604722b */ /* 0x000fd0000000000e */
[----:B------:R-:W-:-:S10]  /*03a0*/  DFMA R4, R12, R4, R6 ;  /* 0x000000040c04722b */ /* 0x000fd40000000006 */
[----:B------:R-:W-:-:S05]  /*03b0*/  FFMA R2, RZ, UR4, R5 ;  /* 0x00000004ff027c23 */ /* 0x000fca0008000005 */
[----:B------:R-:W-:Y:S01]  /*03c0*/  FSETP.GT.AND P0, PT, |R2|, 1.469367938527859385e-39, PT ;  /* 0x001000000200780b */ /* 0x000fe20003f04200 */
[----:B----4-:R-:W-:-:S07]  /*03d0*/  DMUL R20, R8, R20 ;  /* 0x0000001408147228 */ /* 0x010fce0000000000 */
[----:B------:R0:W-:Y:S05]  /*03e0*/  STG.E.64 desc[UR6][R22.64], R20 ;  /* 0x0000001416007986 */ /* 0x0001ea000c101b06 */
[----:B------:R-:W-:Y:S05]  /*03f0*/  @P0 BRA P1, `(.L_x_2) ;  /* 0x00000000001c0947 */ /* 0x000fea0000800000 */
[----:B------:R-:W1:Y:S01]  /*0400*/  LDCU.64 UR4, c[0x3][0x18] ;  /* 0x00c00300ff0477ac */ /* 0x000e620008000a00 */
[----:B------:R-:W-:Y:S01]  /*0410*/  MOV R2, 0x450 ;  /* 0x0000045000027802 */ /* 0x000fe20000000f00 */
[----:B-1----:R-:W-:Y:S02]  /*0420*/  IMAD.U32 R10, RZ, RZ, UR4 ;  /* 0x00000004ff0a7e24 */ /* 0x002fe4000f8e00ff */
[----:B------:R-:W-:-:S07]  /*0430*/  IMAD.U32 R11, RZ, RZ, UR5 ;  /* 0x00000005ff0b7e24 */ /* 0x000fce000f8e00ff */
[----:B0-----:R-:W-:Y:S05]  /*0440*/  CALL.REL.NOINC `($__internal_0_$__cuda_sm20_div_rn_f64_full) ;  /* 0x0000000800b87944 */ /* 0x001fea0003c00000 */
[----:B------:R-:W-:Y:S02]  /*0450*/  IMAD.MOV.U32 R4, RZ, RZ, R26 ;  /* 0x000000ffff047224 */ /* 0x000fe400078e001a */
[----:B------:R-:W-:-:S07]  /*0460*/  IMAD.MOV.U32 R5, RZ, RZ, R27 ;  /* 0x000000ffff057224 */ /* 0x000fce00078e001b */
.L_x_2:
[----:B------:R-:W-:Y:S05]  /*0470*/  BSYNC.RECONVERGENT B0 ;  /* 0x0000000000007941 */ /* 0x000fea0003800200 */
.L_x_1:
[----:B------:R-:W1:Y:S01]  /*0480*/  LDC R6, c[0x3][0x4c] ;  /* 0x00c01300ff067b82 */ /* 0x000e620000000800 */
[----:B------:R-:W2:Y:S07]  /*0490*/  LDCU UR8, c[0x3][0x24] ;  /* 0x00c00480ff0877ac */ /* 0x000eae0008000800 */
[----:B------:R-:W3:Y:S01]  /*04a0*/  LDC.64 R8, c[0x0][0x380] ;  /* 0x0000e000ff087b82 */ /* 0x000ee20000000a00 */
[----:B------:R-:W-:Y:S01]  /*04b0*/  IMAD.MOV.U32 R12, RZ, RZ, 0x1 ;  /* 0x00000001ff0c7424 */ /* 0x000fe200078e00ff */
[----:B------:R-:W-:Y:S01]  /*04c0*/  DMUL R10, R16, 500 ;  /* 0x407f4000100a7828 */ /* 0x000fe20000000000 */
[----:B------:R-:W4:Y:S01]  /*04d0*/  LDCU.64 UR4, c[0x3][0x10] ;  /* 0x00c00200ff0477ac */ /* 0x000f220008000a00 */
[----:B-1----:R-:W-:-:S04]  /*04e0*/  IMAD R3, R3, R6, -R6 ;  /* 0x0000000603037224 */ /* 0x002fc800078e0a06 */
[----:B------:R-:W-:-:S04]  /*04f0*/  IMAD.IADD R3, R0, 0x1, R3 ;  /* 0x0000000100037824 */ /* 0x000fc800078e0203 */
[----:B---3--:R-:W-:Y:S02]  /*0500*/  IMAD.WIDE R8, R3, 0x8, R8 ;  /* 0x0000000803087825 */ /* 0x008fe400078e0208 */
[----:B------:R-:W1:Y:S02]  /*0510*/  LDC.64 R2, c[0x3][0x20] ;  /* 0x00c00800ff027b82 */ /* 0x000e640000000a00 */
[----:B------:R-:W-:Y:S02]  /*0520*/  IMAD.WIDE R6, R6, 0x8, R22 ;  /* 0x0000000806067825 */ /* 0x000fe400078e0216 */
[----:B------:R-:W3:Y:S04]  /*0530*/  LDG.E.64 R8, desc[UR6][R8.64] ;  /* 0x0000000608087981 */ /* 0x000ee8000c1e1b00 */
[----:B------:R-:W5:Y:S01]  /*0540*/  LDG.E.64 R6, desc[UR6][R6.64] ;  /* 0x0000000606067981 */ /* 0x000f62000c1e1b00 */
[----:B--2---:R-:W1:Y:S01]  /*0550*/  MUFU.RCP64H R13, UR8 ;  /* 0x00000008000d7d08 */ /* 0x004e620008001800 */
[----:B------:R-:W-:Y:S01]  /*0560*/  DADD R16, -R16, 1 ;  /* 0x3ff0000010107429 */ /* 0x000fe20000000100 */
[----:B------:R-:W-:Y:S01]  /*0570*/  BSSY.RECONVERGENT B0, `(.L_x_3) ;  /* 0x000001d000007945 */ /* 0x000fe20003800200 */
[----:B------:R-:W-:-:S06]  /*0580*/  DADD R18, R18, -0.5 ;  /* 0xbfe0000012127429 */ /* 0x000fcc0000000000 */
[----:B------:R-:W-:Y:S02]  /*0590*/  DMUL R10, R10, R16 ;  /* 0x000000100a0a7228 */ /* 0x000fe40000000000 */
[----:B-1----:R-:W-:-:S06]  /*05a0*/  DFMA R14, R12, -R2, 1 ;  /* 0x3ff000000c0e742b */ /* 0x002fcc0000000802 */
[----:B------:R-:W-:Y:S02]  /*05b0*/  DMUL R10, R10, R18 ;  /* 0x000000120a0a7228 */ /* 0x000fe40000000000 */
[----:B------:R-:W-:-:S08]  /*05c0*/  DFMA R14, R14, R14, R14 ;  /* 0x0000000e0e0e722b */ /* 0x000fd0000000000e */
[----:B------:R-:W-:-:S08]  /*05d0*/  DFMA R14, R12, R14, R12 ;  /* 0x0000000e0c0e722b */ /* 0x000fd0000000000c */
[----:B------:R-:W-:-:S08]  /*05e0*/  DFMA R12, R14, -R2, 1 ;  /* 0x3ff000000e0c742b */ /* 0x000fd00000000802 */
[----:B------:R-:W-:Y:S02]  /*05f0*/  DFMA R12, R14, R12, R14 ;  /* 0x0000000c0e0c722b */ /* 0x000fe4000000000e */
[----:B----4-:R-:W-:Y:S01]  /*0600*/  DMUL R14, R10, UR4 ;  /* 0x000000040a0e7c28 */ /* 0x010fe20008000000 */
[----:B------:R-:W1:Y:S07]  /*0610*/  LDCU.64 UR4, c[0x3][0x30] ;  /* 0x00c00600ff0477ac */ /* 0x000e6e0008000a00 */
[----:B------:R-:W-:-:S02]  /*0620*/  DMUL R10, R14, R12 ;  /* 0x0000000c0e0a7228 */ /* 0x000fc40000000000 */
[----:B------:R-:W-:-:S06]  /*0630*/  FSETP.GEU.AND P1, PT, |R15|, 6.5827683646048100446e-37, PT ;  /* 0x036000000f00780b */ /* 0x000fcc0003f2e200 */
[----:B------:R-:W-:Y:S02]  /*0640*/  DFMA R2, R10, -R2, R14 ;  /* 0x800000020a02722b */ /* 0x000fe4000000000e */
[----:B-1----:R-:W-:-:S06]  /*0650*/  DADD R16, -R4, UR4 ;  /* 0x0000000404107e29 */ /* 0x002fcc0008000100 */
[----:B------:R-:W-:Y:S02]  /*0660*/  DFMA R2, R12, R2, R10 ;  /* 0x000000020c02722b */ /* 0x000fe4000000000a */
[----:B------:R-:W-:-:S08]  /*0670*/  DADD R10, R4, UR4 ;  /* 0x00000004040a7e29 */ /* 0x000fd00008000000 */
[----:B------:R-:W-:-:S05]  /*0680*/  FFMA R0, RZ, UR8, R3 ;  /* 0x00000008ff007c23 */ /* 0x000fca0008000003 */
[----:B------:R-:W-:Y:S01]  /*0690*/  FSETP.GT.AND P0, PT, |R0|, 1.469367938527859385e-39, PT ;  /* 0x001000000000780b */ /* 0x000fe20003f04200 */
[----:B---3--:R-:W-:-:S08]  /*06a0*/  DFMA R8, R10, R8, RZ ;  /* 0x000000080a08722b */ /* 0x008fd000000000ff */
[----:B-----5:R-:W-:-:S04]  /*06b0*/  DFMA R16, R16, R6, R8 ;  /* 0x000000061010722b */ /* 0x020fc80000000008 */
[----:B------:R-:W-:Y:S07]  /*06c0*/  @P0 BRA P1, `(.L_x_4) ;  /* 0x00000000001c0947 */ /* 0x000fee0000800000 */
[----:B------:R-:W1:Y:S01]  /*06d0*/  LDCU.64 UR4, c[0x3][0x20] ;  /* 0x00c00400ff0477ac */ /* 0x000e620008000a00 */
[----:B------:R-:W-:Y:S01]  /*06e0*/  MOV R2, 0x720 ;  /* 0x0000072000027802 */ /* 0x000fe20000000f00 */
[----:B-1----:R-:W-:Y:S02]  /*06f0*/  IMAD.U32 R10, RZ, RZ, UR4 ;  /* 0x00000004ff0a7e24 */ /* 0x002fe4000f8e00ff */
[----:B------:R-:W-:-:S07]  /*0700*/  IMAD.U32 R11, RZ, RZ, UR5 ;  /* 0x00000005ff0b7e24 */ /* 0x000fce000f8e00ff */
[----:B0-----:R-:W-:Y:S05]  /*0710*/  CALL.REL.NOINC `($__internal_0_$__cuda_sm20_div_rn_f64_full) ;  /* 0x0000000800047944 */ /* 0x001fea0003c00000 */
[----:B------:R-:W-:Y:S02]  /*0720*/  IMAD.MOV.U32 R2, RZ, RZ, R26 ;  /* 0x000000ffff027224 */ /* 0x000fe400078e001a */
[----:B------:R-:W-:-:S07]  /*0730*/  IMAD.MOV.U32 R3, RZ, RZ, R27 ;  /* 0x000000ffff037224 */ /* 0x000fce00078e001b */
.L_x_4:
[----:B------:R-:W-:Y:S05]  /*0740*/  BSYNC.RECONVERGENT B0 ;  /* 0x0000000000007941 */ /* 0x000fea0003800200 */
.L_x_3:
[----:B------:R-:W2:Y:S01]  /*0750*/  LDG.E.64 R6, desc[UR6][R22.64+-0x8] ;  /* 0xfffff80616067981 */ /* 0x000ea2000c1e1b00 */
[----:B------:R-:W1:Y:S03]  /*0760*/  LDCU.64 UR4, c[0x3][0x38] ;  /* 0x00c00700ff0477ac */ /* 0x000e660008000a00 */
[----:B------:R-:W3:Y:S01]  /*0770*/  LDG.E.64 R8, desc[UR6][R22.64+0x8] ;  /* 0x0000080616087981 */ /* 0x000ee2000c1e1b00 */
[----:B------:R-:W4:Y:S01]  /*0780*/  LDCU.64 UR8, c[0x3][URZ] ;  /* 0x00c00000ff0877ac */ /* 0x000f220008000a00 */
[C---:B-1----:R-:W-:Y:S02]  /*0790*/  DADD R4, R2.reuse, UR4 ;  /* 0x0000000402047e29 */ /* 0x042fe40008000000 */
[----:B------:R-:W-:-:S06]  /*07a0*/  DADD R2, -R2, UR4 ;  /* 0x0000000402027e29 */ /* 0x000fcc0008000100 */
[----:B--2---:R-:W-:-:S08]  /*07b0*/  DFMA R4, R4, R6, R16 ;  /* 0x000000060404722b */ /* 0x004fd00000000010 */
[----:B---3--:R-:W-:-:S08]  /*07c0*/  DFMA R2, R2, R8, R4 ;  /* 0x000000080202722b */ /* 0x008fd00000000004 */
[----:B----4-:R-:W-:-:S07]  /*07d0*/  DFMA R2, R2, UR8, R20 ;  /* 0x0000000802027c2b */ /* 0x010fce0008000014 */
[----:B------:R-:W-:Y:S01]  /*07e0*/  STG.E.64 desc[UR6][R22.64], R2 ;  /* 0x0000000216007986 */ /* 0x000fe2000c101b06 */
[----:B------:R-:W-:Y:S05]  /*07f0*/  EXIT ;  /* 0x000000000000794d */ /* 0x000fea0003800000 */
.L_x_0:
        /* <DEDUP_REMOVED lines=58> */
.L_x_6:
[----:B------:R-:W-:Y:S05]  /*0ba0*/  BSYNC.RECONVERGENT B0 ;  /* 0x0000000000007941 */ /* 0x000fea0003800200 */
.L_x_5:
        /* <DEDUP_REMOVED lines=44> */
.L_x_8:
[----:B------:R-:W-:Y:S05]  /*0e70*/  BSYNC.RECONVERGENT B0 ;  /* 0x0000000000007941 */ /* 0x000fea0003800200 */
.L_x_7:
        /* <DEDUP_REMOVED lines=11> */
        .weak           $__internal_0_$__cuda_sm20_div_rn_f64_full
        .type           $__internal_0_$__cuda_sm20_div_rn_f64_full,@function
        .size           $__internal_0_$__cuda_sm20_div_rn_f64_full,(.L_x_30 - $__internal_0_$__cuda_sm20_div_rn_f64_full)
$__internal_0_$__cuda_sm20_div_rn_f64_full:
[----:B------:R-:W-:Y:S01]  /*0f30*/  FSETP.GEU.AND P2, PT, |R15|, 1.469367938527859385e-39, PT ;  /* 0x001000000f00780b */ /* 0x000fe20003f4e200 */
[----:B------:R-:W-:Y:S01]  /*0f40*/  IMAD.MOV.U32 R8, RZ, RZ, R14 ;  /* 0x000000ffff087224 */ /* 0x000fe200078e000e */
[C---:B------:R-:W-:Y:S01]  /*0f50*/  FSETP.GEU.AND P0, PT, |R11|.reuse, 1.469367938527859385e-39, PT ;  /* 0x001000000b00780b */ /* 0x040fe20003f0e200 */
[----:B------:R-:W-:Y:S01]  /*0f60*/  IMAD.MOV.U32 R26, RZ, RZ, 0x1 ;  /* 0x00000001ff1a7424 */ /* 0x000fe200078e00ff */
[----:B------:R-:W-:Y:S01]  /*0f70*/  LOP3.LUT R12, R11, 0x800fffff, RZ, 0xc0, !PT ;  /* 0x800fffff0b0c7812 */ /* 0x000fe200078ec0ff */
[----:B------:R-:W-:Y:S01]  /*0f80*/  BSSY.RECONVERGENT B1, `(.L_x_9) ;  /* 0x0000052000017945 */ /* 0x000fe20003800200 */
[----:B------:R-:W-:Y:S02]  /*0f90*/  LOP3.LUT R4, R15, 0x7ff00000, RZ, 0xc0, !PT ;  /* 0x7ff000000f047812 */ /* 0x000fe400078ec0ff */
[----:B------:R-:W-:Y:S01]  /*0fa0*/  LOP3.LUT R13, R12, 0x3ff00000, RZ, 0xfc, !PT ;  /* 0x3ff000000c0d7812 */ /* 0x000fe200078efcff */
[----:B------:R-:W-:Y:S01]  /*0fb0*/  IMAD.MOV.U32 R12, RZ, RZ, R10 ;  /* 0x000000ffff0c7224 */ /* 0x000fe200078e000a */
[----:B------:R-:W-:Y:S01]  /*0fc0*/  LOP3.LUT R25, R11, 0x7ff00000, RZ, 0xc0, !PT ;  /* 0x7ff000000b197812 */ /* 0x000fe200078ec0ff */
[----:B------:R-:W-:-:S02]  /*0fd0*/  IMAD.MOV.U32 R24, RZ, RZ, R4 ;  /* 0x000000ffff187224 */ /* 0x000fc400078e0004 */
[----:B------:R-:W-:Y:S02]  /*0fe0*/  @!P2 LOP3.LUT R5, R11, 0x7ff00000, RZ, 0xc0, !PT ;  /* 0x7ff000000b05a812 */ /* 0x000fe400078ec0ff */
[----:B------:R-:W-:Y:S01]  /*0ff0*/  @!P0 DMUL R12, R10, 8.98846567431157953865e+307 ;  /* 0x7fe000000a0c8828 */ /* 0x000fe20000000000 */
[C---:B------:R-:W-:Y:S02]  /*1000*/  ISETP.GE.U32.AND P1, PT, R4.reuse, R25, PT ;  /* 0x000000190400720c */ /* 0x040fe40003f26070 */
[----:B------:R-:W-:Y:S01]  /*1010*/  @!P2 ISETP.GE.U32.AND P3, PT, R4, R5, PT ;  /* 0x000000050400a20c */ /* 0x000fe20003f66070 */
[----:B------:R-:W-:Y:S02]  /*1020*/  IMAD.MOV.U32 R5, RZ, RZ, 0x1ca00000 ;  /* 0x1ca00000ff057424 */ /* 0x000fe400078e00ff */
[----:B------:R-:W0:Y:S03]  /*1030*/  MUFU.RCP64H R27, R13 ;  /* 0x0000000d001b7308 */ /* 0x000e260000001800 */
[----:B------:R-:W-:-:S02]  /*1040*/  @!P2 SEL R7, R5, 0x63400000, !P3 ;  /* 0x634000000507a807 */ /* 0x000fc40005800000 */
[----:B------:R-:W-:Y:S02]  /*1050*/  SEL R9, R5, 0x63400000, !P1 ;  /* 0x6340000005097807 */ /* 0x000fe40004800000 */
[--C-:B------:R-:W-:Y:S02]  /*1060*/  @!P2 LOP3.LUT R6, R7, 0x80000000, R15.reuse, 0xf8, !PT ;  /* 0x800000000706a812 */ /* 0x100fe400078ef80f */
[----:B------:R-:W-:Y:S02]  /*1070*/  LOP3.LUT R9, R9, 0x800fffff, R15, 0xf8, !PT ;  /* 0x800fffff09097812 */ /* 0x000fe400078ef80f */
[----:B------:R-:W-:Y:S01]  /*1080*/  @!P2 LOP3.LUT R7, R6, 0x100000, RZ, 0xfc, !PT ;  /* 0x001000000607a812 */ /* 0x000fe200078efcff */
[----:B------:R-:W-:Y:S01]  /*1090*/  @!P2 IMAD.MOV.U32 R6, RZ, RZ, RZ ;  /* 0x000000ffff06a224 */ /* 0x000fe200078e00ff */
[----:B------:R-:W-:-:S05]  /*10a0*/  @!P0 LOP3.LUT R25, R13, 0x7ff00000, RZ, 0xc0, !PT ;  /* 0x7ff000000d198812 */ /* 0x000fca00078ec0ff */
[----:B------:R-:W-:Y:S02]  /*10b0*/  @!P2 DFMA R8, R8, 2, -R6 ;  /* 0x400000000808a82b */ /* 0x000fe40000000806 */
[----:B0-----:R-:W-:-:S08]  /*10c0*/  DFMA R6, R26, -R12, 1 ;  /* 0x3ff000001a06742b */ /* 0x001fd0000000080c */
[----:B------:R-:W-:Y:S01]  /*10d0*/  DFMA R6, R6, R6, R6 ;  /* 0x000000060606722b */ /* 0x000fe20000000006 */
[----:B------:R-:W-:-:S07]  /*10e0*/  @!P2 LOP3.LUT R24, R9, 0x7ff00000, RZ, 0xc0, !PT ;  /* 0x7ff000000918a812 */ /* 0x000fce00078ec0ff */
[----:B------:R-:W-:-:S08]  /*10f0*/  DFMA R26, R26, R6, R26 ;  /* 0x000000061a1a722b */ /* 0x000fd0000000001a */
[----:B------:R-:W-:-:S08]  /*1100*/  DFMA R28, R26, -R12, 1 ;  /* 0x3ff000001a1c742b */ /* 0x000fd0000000080c */
[----:B------:R-:W-:-:S08]  /*1110*/  DFMA R28, R26, R28, R26 ;  /* 0x0000001c1a1c722b */ /* 0x000fd0000000001a */
[----:B------:R-:W-:-:S08]  /*1120*/  DMUL R26, R28, R8 ;  /* 0x000000081c1a7228 */ /* 0x000fd00000000000 */
[----:B------:R-:W-:-:S08]  /*1130*/  DFMA R6, R26, -R12, R8 ;  /* 0x8000000c1a06722b */ /* 0x000fd00000000008 */
[----:B------:R-:W-:Y:S01]  /*1140*/  DFMA R6, R28, R6, R26 ;  /* 0x000000061c06722b */ /* 0x000fe2000000001a */
[----:B------:R-:W-:-:S05]  /*1150*/  VIADD R26, R24, 0xffffffff ;  /* 0xffffffff181a7836 */ /* 0x000fca0000000000 */
[----:B------:R-:W-:Y:S01]  /*1160*/  ISETP.GT.U32.AND P0, PT, R26, 0x7feffffe, PT ;  /* 0x7feffffe1a00780c */ /* 0x000fe20003f04070 */
[----:B------:R-:W-:-:S05]  /*1170*/  VIADD R26, R25, 0xffffffff ;  /* 0xffffffff191a7836 */ /* 0x000fca0000000000 */
[----:B------:R-:W-:-:S13]  /*1180*/  ISETP.GT.U32.OR P0, PT, R26, 0x7feffffe, P0 ;  /* 0x7feffffe1a00780c */ /* 0x000fda0000704470 */
[----:B------:R-:W-:Y:S05]  /*1190*/  @P0 BRA `(.L_x_10) ;  /* 0x00000000006c0947 */ /* 0x000fea0003800000 */
[----:B------:R-:W-:-:S04]  /*11a0*/  LOP3.LUT R15, R11, 0x7ff00000, RZ, 0xc0, !PT ;  /* 0x7ff000000b0f7812 */ /* 0x000fc800078ec0ff */
[CC--:B------:R-:W-:Y:S02]  /*11b0*/  VIADDMNMX R14, R4.reuse, -R15.reuse, 0xb9600000, !PT ;  /* 0xb9600000040e7446 */ /* 0x0c0fe4000780090f */
[----:B------:R-:W-:Y:S02]  /*11c0*/  ISETP.GE.U32.AND P0, PT, R4, R15, PT ;  /* 0x0000000f0400720c */ /* 0x000fe40003f06070 */
[----:B------:R-:W-:Y:S02]  /*11d0*/  VIMNMX R14, PT, PT, R14, 0x46a00000, PT ;  /* 0x46a000000e0e7848 */ /* 0x000fe40003fe0100 */
[----:B------:R-:W-:-:S05]  /*11e0*/  SEL R5, R5, 0x63400000, !P0 ;  /* 0x6340000005057807 */ /* 0x000fca0004000000 */
[----:B------:R-:W-:Y:S02]  /*11f0*/  IMAD.IADD R5, R14, 0x1, -R5 ;  /* 0x000000010e057824 */ /* 0x000fe400078e0a05 */
[----:B------:R-:W-:Y:S02]  /*1200*/  IMAD.MOV.U32 R14, RZ, RZ, RZ ;  /* 0x000000ffff0e7224 */ /* 0x000fe400078e00ff */
[----:B------:R-:W-:-:S06]  /*1210*/  VIADD R15, R5, 0x7fe00000 ;  /* 0x7fe00000050f7836 */ /* 0x000fcc0000000000 */
[----:B------:R-:W-:-:S10]  /*1220*/  DMUL R26, R6, R14 ;  /* 0x0000000e061a7228 */ /* 0x000fd40000000000 */
[----:B------:R-:W-:-:S13]  /*1230*/  FSETP.GTU.AND P0, PT, |R27|, 1.469367938527859385e-39, PT ;  /* 0x001000001b00780b */ /* 0x000fda0003f0c200 */
[----:B------:R-:W-:Y:S05]  /*1240*/  @P0 BRA `(.L_x_11) ;  /* 0x0000000000940947 */ /* 0x000fea0003800000 */
[----:B------:R-:W-:Y:S01]  /*1250*/  DFMA R8, R6, -R12, R8 ;  /* 0x8000000c0608722b */ /* 0x000fe20000000008 */
[----:B------:R-:W-:-:S09]  /*1260*/  IMAD.MOV.U32 R14, RZ, RZ, RZ ;  /* 0x000000ffff0e7224 */ /* 0x000fd200078e00ff */
[C---:B------:R-:W-:Y:S02]  /*1270*/  FSETP.NEU.AND P0, PT, R9.reuse, RZ, PT ;  /* 0x000000ff0900720b */ /* 0x040fe40003f0d000 */
[----:B------:R-:W-:-:S04]  /*1280*/  LOP3.LUT R10, R9, 0x80000000, R11, 0x48, !PT ;  /* 0x80000000090a7812 */ /* 0x000fc800078e480b */
[----:B------:R-:W-:-:S07]  /*1290*/  LOP3.LUT R15, R10, R15, RZ, 0xfc, !PT ;  /* 0x0000000f0a0f7212 */ /* 0x000fce00078efcff */
[----:B------:R-:W-:Y:S05]  /*12a0*/  @!P0 BRA `(.L_x_11) ;  /* 0x00000000007c8947 */ /* 0x000fea0003800000 */
[----:B------:R-:W-:Y:S01]  /*12b0*/  IMAD.MOV R9, RZ, RZ, -R5 ;  /* 0x000000ffff097224 */ /* 0x000fe200078e0a05 */
[----:B------:R-:W-:Y:S01]  /*12c0*/  IADD3 R5, PT, PT, -R5, -0x43300000, RZ ;  /* 0xbcd0000005057810 */ /* 0x000fe20007ffe1ff */
[----:B------:R-:W-:-:S06]  /*12d0*/  IMAD.MOV.U32 R8, RZ, RZ, RZ ;  /* 0x000000ffff087224 */ /* 0x000fcc00078e00ff */
[----:B------:R-:W-:Y:S02]  /*12e0*/  DFMA R8, R26, -R8, R6 ;  /* 0x800000081a08722b */ /* 0x000fe40000000006 */
[----:B------:R-:W-:-:S08]  /*12f0*/  DMUL.RP R6, R6, R14 ;  /* 0x0000000e06067228 */ /* 0x000fd00000008000 */
[----:B------:R-:W-:Y:S02]  /*1300*/  FSETP.NEU.AND P0, PT, |R9|, R5, PT ;  /* 0x000000050900720b */ /* 0x000fe40003f0d200 */
[----:B------:R-:W-:Y:S02]  /*1310*/  LOP3.LUT R5, R7, R10, RZ, 0x3c, !PT ;  /* 0x0000000a07057212 */ /* 0x000fe400078e3cff */
[----:B------:R-:W-:Y:S02]  /*1320*/  FSEL R26, R6, R26, !P0 ;  /* 0x0000001a061a7208 */ /* 0x000fe40004000000 */
[----:B------:R-:W-:Y:S01]  /*1330*/  FSEL R27, R5, R27, !P0 ;  /* 0x0000001b051b7208 */ /* 0x000fe20004000000 */
[----:B------:R-:W-:Y:S06]  /*1340*/  BRA `(.L_x_11) ;  /* 0x0000000000547947 */ /* 0x000fec0003800000 */
.L_x_10:
[----:B------:R-:W-:-:S14]  /*1350*/  DSETP.NAN.AND P0, PT, R14, R14, PT ;  /* 0x0000000e0e00722a */ /* 0x000fdc0003f08000 */
[----:B------:R-:W-:Y:S05]  /*1360*/  @P0 BRA `(.L_x_12) ;  /* 0x0000000000440947 */ /* 0x000fea0003800000 */
[----:B------:R-:W-:-:S14]  /*1370*/  DSETP.NAN.AND P0, PT, R10, R10, PT ;  /* 0x0000000a0a00722a */ /* 0x000fdc0003f08000 */
[----:B------:R-:W-:Y:S05]  /*1380*/  @P0 BRA `(.L_x_13) ;  /* 0x0000000000300947 */ /* 0x000fea0003800000 */
[----:B------:R-:W-:Y:S01]  /*1390*/  ISETP.NE.AND P0, PT, R24, R25, PT ;  /* 0x000000191800720c */ /* 0x000fe20003f05270 */
[----:B------:R-:W-:Y:S02]  /*13a0*/  IMAD.MOV.U32 R26, RZ, RZ, 0x0 ;  /* 0x00000000ff1a7424 */ /* 0x000fe400078e00ff */
[----:B------:R-:W-:-:S10]  /*13b0*/  IMAD.MOV.U32 R27, RZ, RZ, -0x80000 ;  /* 0xfff80000ff1b7424 */ /* 0x000fd400078e00ff */
[----:B------:R-:W-:Y:S05]  /*13c0*/  @!P0 BRA `(.L_x_11) ;  /* 0x0000000000348947 */ /* 0x000fea0003800000 */
[----:B------:R-:W-:Y:S02]  /*13d0*/  ISETP.NE.AND P0, PT, R24, 0x7ff00000, PT ;  /* 0x7ff000001800780c */ /* 0x000fe40003f05270 */
[----:B------:R-:W-:Y:S02]  /*13e0*/  LOP3.LUT R27, R15, 0x80000000, R11, 0x48, !PT ;  /* 0x800000000f1b7812 */ /* 0x000fe400078e480b */
[----:B------:R-:W-:-:S13]  /*13f0*/  ISETP.EQ.OR P0, PT, R25, RZ, !P0 ;  /* 0x000000ff1900720c */ /* 0x000fda0004702670 */
[----:B------:R-:W-:Y:S01]  /*1400*/  @P0 LOP3.LUT R4, R27, 0x7ff00000, RZ, 0xfc, !PT ;  /* 0x7ff000001b040812 */ /* 0x000fe200078efcff */
[----:B------:R-:W-:Y:S02]  /*1410*/  @!P0 IMAD.MOV.U32 R26, RZ, RZ, RZ ;  /* 0x000000ffff1a8224 */ /* 0x000fe400078e00ff */
[----:B------:R-:W-:Y:S02]  /*1420*/  @P0 IMAD.MOV.U32 R26, RZ, RZ, RZ ;  /* 0x000000ffff1a0224 */ /* 0x000fe400078e00ff */
[----:B------:R-:W-:Y:S01]  /*1430*/  @P0 IMAD.MOV.U32 R27, RZ, RZ, R4 ;  /* 0x000000ffff1b0224 */ /* 0x000fe200078e0004 */
[----:B------:R-:W-:Y:S06]  /*1440*/  BRA `(.L_x_11) ;  /* 0x0000000000147947 */ /* 0x000fec0003800000 */
.L_x_13:
[----:B------:R-:W-:Y:S01]  /*1450*/  LOP3.LUT R27, R11, 0x80000, RZ, 0xfc, !PT ;  /* 0x000800000b1b7812 */ /* 0x000fe200078efcff */
[----:B------:R-:W-:Y:S01]  /*1460*/  IMAD.MOV.U32 R26, RZ, RZ, R10 ;  /* 0x000000ffff1a7224 */ /* 0x000fe200078e000a */
[----:B------:R-:W-:Y:S06]  /*1470*/  BRA `(.L_x_11) ;  /* 0x0000000000087947 */ /* 0x000fec0003800000 */
.L_x_12:
[----:B------:R-:W-:Y:S01]  /*1480*/  LOP3.LUT R27, R15, 0x80000, RZ, 0xfc, !PT ;  /* 0x000800000f1b7812 */ /* 0x000fe200078efcff */
[----:B------:R-:W-:-:S07]  /*1490*/  IMAD.MOV.U32 R26, RZ, RZ, R14 ;  /* 0x000000ffff1a7224 */ /* 0x000fce00078e000e */
.L_x_11:
[----:B------:R-:W-:Y:S05]  /*14a0*/  BSYNC.RECONVERGENT B1 ;  /* 0x0000000000017941 */ /* 0x000fea0003800200 */
.L_x_9:
[----:B------:R-:W-:Y:S02]  /*14b0*/  IMAD.MOV.U32 R4, RZ, RZ, R2 ;  /* 0x000000ffff047224 */ /* 0x000fe400078e0002 */
[----:B------:R-:W-:-:S04]  /*14c0*/  IMAD.MOV.U32 R5, RZ, RZ, 0x0 ;  /* 0x00000000ff057424 */ /* 0x000fc800078e00ff */
[----:B------:R-:W-:Y:S05]  /*14d0*/  RET.REL.NODEC R4 `(_Z5azuisPdi) ;  /* 0xffffffe804c87950 */ /* 0x000fea0003c3ffff */
.L_x_14:
[----:B------:R-:W-:-:S00]  /*14e0*/  BRA `(.L_x_14) ;  /* 0xfffffffc00fc7947 */ /* 0x000fc0000383ffff */
[----:B------:R-:W-:-:S00]  /*14f0*/  NOP ;  /* 0x0000000000007918 */ /* 0x000fc00000000000 */
        /* <DEDUP_REMOVED lines=8> */
.L_x_30:


//--------------------- .text._Z9vermelhosPdi     --------------------------
	.section	.text._Z9vermelhosPdi,"ax",@progbits
	.align	128
        .global         _Z9vermelhosPdi
        .type           _Z9vermelhosPdi,@function
        .size           _Z9vermelhosPdi,(.L_x_31 - _Z9vermelhosPdi)
        .other          _Z9vermelhosPdi,@"STO_CUDA_ENTRY STV_DEFAULT"
_Z9vermelhosPdi:
.text._Z9vermelhosPdi:
        /* <DEDUP_REMOVED lines=25> */
[----:B------:R-:W-:-:S13]  /*0190*/  ISETP.NE.U32.AND P0, PT, R2, 0x1, PT ;  /* 0x000000010200780c */ /* 0x000fda0003f05070 */
[----:B------:R-:W-:Y:S05]  /*01a0*/  @!P0 EXIT ;  /* 0x000000000000894d */ /* 0x000fea0003800000 */
        /* <DEDUP_REMOVED lines=41> */
[----:B0-----:R-:W-:Y:S05]  /*0440*/  CALL.REL.NOINC `($__internal_1_$__cuda_sm20_div_rn_f64_full) ;  /* 0x0000000800b87944 */ /* 0x001fea0003c00000 */
[----:B------:R-:W-:Y:S02]  /*0450*/  IMAD.MOV.U32 R4, RZ, RZ, R26 ;  /* 0x000000ffff047224 */ /* 0x000fe400078e001a */
[----:B------:R-:W-:-:S07]  /*0460*/  IMAD.MOV.U32 R5, RZ, RZ, R27 ;  /* 0x000000ffff057224 */ /* 0x000fce00078e001b */
.L_x_17:
[----:B------:R-:W-:Y:S05]  /*0470*/  BSYNC.RECONVERGENT B0 ;  /* 0x0000000000007941 */ /* 0x000fea0003800200 */
.L_x_16:
        /* <DEDUP_REMOVED lines=41> */
[----:B0-----:R-:W-:Y:S05]  /*0710*/  CALL.REL.NOINC `($__internal_1_$__cuda_sm20_div_rn_f64_full) ;  /* 0x0000000800047944 */ /* 0x001fea0003c00000 */
[----:B------:R-:W-:Y:S02]  /*0720*/  IMAD.MOV.U32 R2, RZ, RZ, R26 ;  /* 0x000000ffff027224 */ /* 0x000fe400078e001a */
[----:B------:R-:W-:-:S07]  /*0730*/  IMAD.MOV.U32 R3, RZ, RZ, R27 ;  /* 0x000000ffff037224 */ /* 0x000fce00078e001b */
.L_x_19:
[----:B------:R-:W-:Y:S05]  /*0740*/  BSYNC.RECONVERGENT B0 ;  /* 0x0000000000007941 */ /* 0x000fea0003800200 */
.L_x_18:
        /* <DEDUP_REMOVED lines=11> */
.L_x_15:
        /* <DEDUP_REMOVED lines=58> */
.L_x_21:
[----:B------:R-:W-:Y:S05]  /*0ba0*/  BSYNC.RECONVERGENT B0 ;  /* 0x0000000000007941 */ /* 0x000fea0003800200 */
.L_x_20:
        /* <DEDUP_REMOVED lines=44> */
.L_x_23:
[----:B------:R-:W-:Y:S05]  /*0e70*/  BSYNC.RECONVERGENT B0 ;  /* 0x0000000000007941 */ /* 0x000fea0003800200 */
.L_x_22:
        /* <DEDUP_REMOVED lines=11> */
        .weak           $__internal_1_$__cuda_sm20_div_rn_f64_full
        .type           $__internal_1_$__cuda_sm20_div_rn_f64_full,@function
        .size           $__internal_1_$__cuda_sm20_div_rn_f64_full,(.L_x_31 - $__internal_1_$__cuda_sm20_div_rn_f64_full)
$__internal_1_$__cuda_sm20_div_rn_f64_full:
        /* <DEDUP_REMOVED lines=66> */
.L_x_25:
        /* <DEDUP_REMOVED lines=16> */
.L_x_28:
[----:B------:R-:W-:Y:S01]  /*1450*/  LOP3.LUT R27, R11, 0x80000, RZ, 0xfc, !PT ;  /* 0x000800000b1b7812 */ /* 0x000fe200078efcff */
[----:B------:R-:W-:Y:S01]  /*1460*/  IMAD.MOV.U32 R26, RZ, RZ, R10 ;  /* 0x000000ffff1a7224 */ /* 0x000fe200078e000a */
[----:B------:R-:W-:Y:S06]  /*1470*/  BRA `(.L_x_26) ;  /* 0x0000000000087947 */ /* 0x000fec0003800000 */
.L_x_27:
[----:B------:R-:W-:Y:S01]  /*1480*/  LOP3.LUT R27, R15, 0x80000, RZ, 0xfc, !PT ;  /* 0x000800000f1b7812 */ /* 0x000fe200078efcff */
[----:B------:R-:W-:-:S07]  /*1490*/  IMAD.MOV.U32 R26, RZ, RZ, R14 ;  /* 0x000000ffff1a7224 */ /* 0x000fce00078e000e */
.L_x_26:
[----:B------:R-:W-:Y:S05]  /*14a0*/  BSYNC.RECONVERGENT B1 ;  /* 0x0000000000017941 */ /* 0x000fea0003800200 */
.L_x_24:
[----:B------:R-:W-:Y:S02]  /*14b0*/  IMAD.MOV.U32 R4, RZ, RZ, R2 ;  /* 0x000000ffff047224 */ /* 0x000fe400078e0002 */
[----:B------:R-:W-:-:S04]  /*14c0*/  IMAD.MOV.U32 R5, RZ, RZ, 0x0 ;  /* 0x00000000ff057424 */ /* 0x000fc800078e00ff */
[----:B------:R-:W-:Y:S05]  /*14d0*/  RET.REL.NODEC R4 `(_Z9vermelhosPdi) ;  /* 0xffffffe804c87950 */ /* 0x000fea0003c3ffff */
.L_x_29:
        /* <DEDUP_REMOVED lines=10> */
.L_x_31:


//--------------------- .nv.shared.reserved.0     --------------------------
	.section	.nv.shared.reserved.0,"aw",@nobits
	.weak		__nv_reservedSMEM_offset_0_alias
	.size		__nv_reservedSMEM_offset_0_alias, 0, 64
	.other		__nv_reservedSMEM_offset_0_alias,@"STO_CUDA_RESERVED_SHARED STV_DEFAULT"
__nv_reservedSMEM_offset_0_alias:
	.zero		0
	.zero		64


//--------------------- .nv.constant0._Z5azuisPdi --------------------------
	.section	.nv.constant0._Z5azuisPdi,"a",@progbits
	.sectionflags	@""
	.align	4
.nv.constant0._Z5azuisPdi:
	.zero		908


//--------------------- .nv.constant0._Z9vermelhosPdi --------------------------
	.section	.nv.constant0._Z9vermelhosPdi,"a",@progbits
	.sectionflags	@""
	.align	4
.nv.constant0._Z9vermelhosPdi:
	.zero		908


//--------------------- SYMBOLS --------------------------

	.type		.nv.reservedSmem.offset0,@object
	.size		.nv.reservedSmem.offset0,0x4
